	.headerflags	@"EF_CUDA_TEXMODE_UNIFIED EF_CUDA_64BIT_ADDRESS EF_CUDA_ACCELERATORS EF_CUDA_SM90 EF_CUDA_VIRTUAL_SM(EF_CUDA_SM90)"
	.elftype	@"ET_EXEC"


//--------------------- .nv.info                  --------------------------
	.section	.nv.info,"",@"SHT_CUDA_INFO"
	.align	4


	//----- nvinfo : EIATTR_REGCOUNT
	.align		4
        /*0000*/ 	.byte	0x04, 0x2f
        /*0002*/ 	.short	(.L_1 - .L_0)
	.align		4
.L_0:
        /*0004*/ 	.word	index@(triton_poi_fused_convolution_max_pool2d_with_indices_relu_9)
        /*0008*/ 	.word	0x00000022


	//----- nvinfo : EIATTR_MIN_STACK_SIZE
	.align		4
.L_1:
        /*000c*/ 	.byte	0x04, 0x12
        /*000e*/ 	.short	(.L_3 - .L_2)
	.align		4
.L_2:
        /*0010*/ 	.word	index@(triton_poi_fused_convolution_max_pool2d_with_indices_relu_9)
        /*0014*/ 	.word	0x00000000


	//----- nvinfo : EIATTR_FRAME_SIZE
	.align		4
.L_3:
        /*0018*/ 	.byte	0x04, 0x11
        /*001a*/ 	.short	(.L_5 - .L_4)
	.align		4
.L_4:
        /*001c*/ 	.word	index@(triton_poi_fused_convolution_max_pool2d_with_indices_relu_9)
        /*0020*/ 	.word	0x00000000


	//----- nvinfo : EIATTR_MIN_STACK_SIZE
	.align		4
.L_5:
        /*0024*/ 	.byte	0x04, 0x12
        /*0026*/ 	.short	(.L_7 - .L_6)
	.align		4
.L_6:
        /*0028*/ 	.word	index@(triton_poi_fused_convolution_max_pool2d_with_indices_relu_9)
        /*002c*/ 	.word	0x00000000
.L_7:


//--------------------- .nv.info.triton_poi_fused_convolution_max_pool2d_with_indices_relu_9 --------------------------
	.section	.nv.info.triton_poi_fused_convolution_max_pool2d_with_indices_relu_9,"",@"SHT_CUDA_INFO"
	.sectionflags	@""
	.align	4


	//----- nvinfo : EIATTR_CUDA_API_VERSION
	.align		4
        /*0000*/ 	.byte	0x04, 0x37
        /*0002*/ 	.short	(.L_9 - .L_8)
.L_8:
        /*0004*/ 	.word	0x0000007c


	//----- nvinfo : EIATTR_KPARAM_INFO
	.align		4
.L_9:
        /*0008*/ 	.byte	0x04, 0x17
        /*000a*/ 	.short	(.L_11 - .L_10)
.L_10:
        /*000c*/ 	.word	0x00000000
        /*0010*/ 	.short	0x0002
        /*0012*/ 	.short	0x0010
        /*0014*/ 	.byte	0x00, 0xf0, 0x11, 0x00


	//----- nvinfo : EIATTR_KPARAM_INFO
	.align		4
.L_11:
        /*0018*/ 	.byte	0x04, 0x17
        /*001a*/ 	.short	(.L_13 - .L_12)
.L_12:
        /*001c*/ 	.word	0x00000000
        /*0020*/ 	.short	0x0001
        /*0022*/ 	.short	0x0008
        /*0024*/ 	.byte	0x00, 0xf4, 0x21, 0x00


	//----- nvinfo : EIATTR_KPARAM_INFO
	.align		4
.L_13:
        /*0028*/ 	.byte	0x04, 0x17
        /*002a*/ 	.short	(.L_15 - .L_14)
.L_14:
        /*002c*/ 	.word	0x00000000
        /*0030*/ 	.short	0x0000
        /*0032*/ 	.short	0x0000
        /*0034*/ 	.byte	0x00, 0xf4, 0x21, 0x00


	//----- nvinfo : EIATTR_SPARSE_MMA_MASK
	.align		4
.L_15:
        /*0038*/ 	.byte	0x03, 0x50
        /*003a*/ 	.short	0x0000


	//----- nvinfo : EIATTR_MAXREG_COUNT
	.align		4
        /*003c*/ 	.byte	0x03, 0x1b
        /*003e*/ 	.short	0x00ff


	//----- nvinfo : EIATTR_EXIT_INSTR_OFFSETS
	.align		4
        /*0040*/ 	.byte	0x04, 0x1c
        /*0042*/ 	.short	(.L_17 - .L_16)


	//   ....[0]....
.L_16:
        /*0044*/ 	.word	0x00000840


	//----- nvinfo : EIATTR_REQNTID
	.align		4
.L_17:
        /*0048*/ 	.byte	0x04, 0x10
        /*004a*/ 	.short	(.L_19 - .L_18)
.L_18:
        /*004c*/ 	.word	0x00000080
        /*0050*/ 	.word	0x00000001
        /*0054*/ 	.word	0x00000001


	//----- nvinfo : EIATTR_CBANK_PARAM_SIZE
	.align		4
.L_19:
        /*0058*/ 	.byte	0x03, 0x19
        /*005a*/ 	.short	0x0014


	//----- nvinfo : EIATTR_PARAM_CBANK
	.align		4
        /*005c*/ 	.byte	0x04, 0x0a
        /*005e*/ 	.short	(.L_21 - .L_20)
	.align		4
.L_20:
        /*0060*/ 	.word	index@(.nv.constant0.triton_poi_fused_convolution_max_pool2d_with_indices_relu_9)
        /*0064*/ 	.short	0x0210
        /*0066*/ 	.short	0x0014


	//----- nvinfo : EIATTR_SW_WAR
	.align		4
.L_21:
        /*0068*/ 	.byte	0x04, 0x36
        /*006a*/ 	.short	(.L_23 - .L_22)
.L_22:
        /*006c*/ 	.word	0x00000008
.L_23:


//--------------------- .nv.callgraph             --------------------------
	.section	.nv.callgraph,"",@"SHT_CUDA_CALLGRAPH"
	.align	4
	.sectionentsize	8
	.align		4
        /*0000*/ 	.word	0x00000000
	.align		4
        /*0004*/ 	.word	0xffffffff
	.align		4
        /*0008*/ 	.word	0x00000000
	.align		4
        /*000c*/ 	.word	0xfffffffe
	.align		4
        /*0010*/ 	.word	0x00000000
	.align		4
        /*0014*/ 	.word	0xfffffffd
	.align		4
        /*0018*/ 	.word	0x00000000
	.align		4
        /*001c*/ 	.word	0xfffffffc


//--------------------- .text.triton_poi_fused_convolution_max_pool2d_with_indices_relu_9 --------------------------
	.section	.text.triton_poi_fused_convolution_max_pool2d_with_indices_relu_9,"ax",@progbits
	.align	128
        .global         triton_poi_fused_convolution_max_pool2d_with_indices_relu_9
        .type           triton_poi_fused_convolution_max_pool2d_with_indices_relu_9,@function
        .size           triton_poi_fused_convolution_max_pool2d_with_indices_relu_9,(.L_x_1 - triton_poi_fused_convolution_max_pool2d_with_indices_relu_9)
        .other          triton_poi_fused_convolution_max_pool2d_with_indices_relu_9,@"STO_CUDA_ENTRY STV_DEFAULT"
triton_poi_fused_convolution_max_pool2d_with_indices_relu_9:
.text.triton_poi_fused_convolution_max_pool2d_with_indices_relu_9:
[----:B------:R-:W-:Y:S01]  /*0000*/  LDC R1, c[0x0][0x28] ;  /* 0x00000a00ff017b82 */ /* 0x000fe20000000800 */
[----:B------:R-:W1:Y:S01]  /*0010*/  S2R R0, SR_TID.X ;  /* 0x0000000000007919 */ /* 0x000e620000002100 */
[----:B------:R-:W-:Y:S01]  /*0020*/  ULDC.64 UR4, c[0x0][0x208] ;  /* 0x0000820000047ab9 */ /* 0x000fe20000000a00 */
[----:B------:R-:W2:Y:S01]  /*0030*/  S2R R3, SR_CTAID.X ;  /* 0x0000000000037919 */ /* 0x000ea20000002500 */
[----:B-1----:R-:W-:Y:S01]  /*0040*/  IMAD.SHL.U32 R0, R0, 0x4, RZ ;  /* 0x0000000400007824 */ /* 0x002fe200078e00ff */
[----:B--2---:R-:W-:-:S04]  /*0050*/  SHF.R.S32.HI R5, RZ, 0x15, R3 ;  /* 0x00000015ff057819 */ /* 0x004fc80000011403 */
[----:B------:R-:W-:Y:S02]  /*0060*/  LOP3.LUT R0, R0, 0x1fc, RZ, 0xc0, !PT ;  /* 0x000001fc00007812 */ /* 0x000fe400078ec0ff */
[----:B------:R-:W-:-:S03]  /*0070*/  SGXT R5, R5, 0x1 ;  /* 0x000000010505781a */ /* 0x000fc60000000200 */
[----:B------:R-:W-:-:S05]  /*0080*/  IMAD R0, R3, 0x400, R0 ;  /* 0x0000040003007824 */ /* 0x000fca00078e0200 */
[----:B------:R-:W-:Y:S02]  /*0090*/  SHF.R.S32.HI R3, RZ, 0x1f, R0 ;  /* 0x0000001fff037819 */ /* 0x000fe40000011400 */
[-C--:B------:R-:W-:Y:S02]  /*00a0*/  LEA.HI R7, R5, R0.reuse, RZ, 0xb ;  /* 0x0000000005077211 */ /* 0x080fe400078f58ff */
[----:B------:R-:W-:Y:S02]  /*00b0*/  LEA.HI R4, R3, R0, RZ, 0x7 ;  /* 0x0000000003047211 */ /* 0x000fe400078f38ff */
[----:B------:R-:W1:Y:S01]  /*00c0*/  LDC.64 R2, c[0x0][0x210] ;  /* 0x00008400ff027b82 */ /* 0x000e620000000a00 */
[----:B------:R-:W-:Y:S01]  /*00d0*/  IMAD.SHL.U32 R9, R7, 0x4, RZ ;  /* 0x0000000407097824 */ /* 0x000fe200078e00ff */
[----:B------:R-:W-:Y:S02]  /*00e0*/  SHF.R.S32.HI R6, RZ, 0x7, R4 ;  /* 0x00000007ff067819 */ /* 0x000fe40000011404 */
[----:B------:R-:W-:-:S02]  /*00f0*/  LOP3.LUT R7, R4, 0xffffff80, RZ, 0xc0, !PT ;  /* 0xffffff8004077812 */ /* 0x000fc400078ec0ff */
[----:B------:R-:W-:Y:S02]  /*0100*/  LEA.HI R8, R6, R6, RZ, 0x4 ;  /* 0x0000000606087211 */ /* 0x000fe400078f20ff */
[----:B------:R-:W-:Y:S01]  /*0110*/  LOP3.LUT R9, R9, 0xffffe000, RZ, 0xc0, !PT ;  /* 0xffffe00009097812 */ /* 0x000fe200078ec0ff */
[----:B------:R-:W-:Y:S01]  /*0120*/  IMAD.IADD R4, R0, 0x1, -R7 ;  /* 0x0000000100047824 */ /* 0x000fe200078e0a07 */
[----:B------:R-:W-:-:S03]  /*0130*/  LOP3.LUT R7, R8, 0xfffff0, RZ, 0xc0, !PT ;  /* 0x00fffff008077812 */ /* 0x000fc600078ec0ff */
[----:B------:R-:W-:Y:S02]  /*0140*/  IMAD.IADD R8, R4, 0x1, R9 ;  /* 0x0000000104087824 */ /* 0x000fe400078e0209 */
[----:B------:R-:W-:-:S04]  /*0150*/  IMAD.IADD R7, R6, 0x1, -R7 ;  /* 0x0000000106077824 */ /* 0x000fc800078e0a07 */
[----:B------:R-:W-:-:S04]  /*0160*/  IMAD R7, R7, 0x100, R8 ;  /* 0x0000010007077824 */ /* 0x000fc800078e0208 */
[C---:B------:R-:W-:Y:S02]  /*0170*/  VIADD R13, R7.reuse, 0x80 ;  /* 0x00000080070d7836 */ /* 0x040fe40000000000 */
[----:B-1----:R-:W-:-:S04]  /*0180*/  IMAD.WIDE R20, R7, 0x4, R2 ;  /* 0x0000000407147825 */ /* 0x002fc800078e0202 */
[----:B------:R-:W-:Y:S02]  /*0190*/  IMAD.WIDE R12, R13, 0x4, R2 ;  /* 0x000000040d0c7825 */ /* 0x000fe400078e0202 */
[----:B------:R-:W2:Y:S04]  /*01a0*/  LDG.E.128 R20, desc[UR4][R20.64] ;  /* 0x0000000414147981 */ /* 0x000ea8000c1e1d00 */
[----:B------:R-:W2:Y:S01]  /*01b0*/  LDG.E.128 R12, desc[UR4][R12.64] ;  /* 0x000000040c0c7981 */ /* 0x000ea2000c1e1d00 */
[----:B------:R-:W-:-:S04]  /*01c0*/  VIADD R9, R7, 0x1000 ;  /* 0x0000100007097836 */ /* 0x000fc80000000000 */
[----:B------:R-:W-:-:S04]  /*01d0*/  IMAD.WIDE R8, R9, 0x4, R2 ;  /* 0x0000000409087825 */ /* 0x000fc800078e0202 */
[----:B------:R-:W-:Y:S02]  /*01e0*/  VIADD R6, R0, 0x200 ;  /* 0x0000020000067836 */ /* 0x000fe40000000000 */
[----:B------:R-:W3:Y:S01]  /*01f0*/  LDG.E.128 R8, desc[UR4][R8.64] ;  /* 0x0000000408087981 */ /* 0x000ee2000c1e1d00 */
[----:B------:R-:W-:Y:S02]  /*0200*/  VIADD R7, R7, 0x1080 ;  /* 0x0000108007077836 */ /* 0x000fe40000000000 */
[CC--:B------:R-:W-:Y:S02]  /*0210*/  LEA.HI R16, R5.reuse, R6.reuse, RZ, 0x7 ;  /* 0x0000000605107211 */ /* 0x0c0fe400078f38ff */
[----:B------:R-:W-:Y:S02]  /*0220*/  LEA.HI R5, R5, R6, RZ, 0xb ;  /* 0x0000000605057211 */ /* 0x000fe400078f58ff */
[----:B------:R-:W-:-:S03]  /*0230*/  SHF.R.S32.HI R16, RZ, 0x7, R16 ;  /* 0x00000007ff107819 */ /* 0x000fc60000011410 */
[----:B------:R-:W-:Y:S01]  /*0240*/  IMAD.SHL.U32 R6, R5, 0x4, RZ ;  /* 0x0000000405067824 */ /* 0x000fe200078e00ff */
[----:B------:R-:W-:-:S04]  /*0250*/  LEA.HI R5, R16, R16, RZ, 0x4 ;  /* 0x0000001010057211 */ /* 0x000fc800078f20ff */
[----:B------:R-:W-:Y:S02]  /*0260*/  LOP3.LUT R17, R6, 0xffffe000, RZ, 0xc0, !PT ;  /* 0xffffe00006117812 */ /* 0x000fe400078ec0ff */
[----:B------:R-:W-:-:S03]  /*0270*/  LOP3.LUT R5, R5, 0xfffff0, RZ, 0xc0, !PT ;  /* 0x00fffff005057812 */ /* 0x000fc600078ec0ff */
[----:B------:R-:W-:Y:S02]  /*0280*/  IMAD.IADD R6, R4, 0x1, R17 ;  /* 0x0000000104067824 */ /* 0x000fe400078e0211 */
[----:B------:R-:W-:Y:S02]  /*0290*/  IMAD.IADD R25, R16, 0x1, -R5 ;  /* 0x0000000110197824 */ /* 0x000fe400078e0a05 */
[----:B------:R-:W-:-:S04]  /*02a0*/  IMAD.WIDE R4, R7, 0x4, R2 ;  /* 0x0000000407047825 */ /* 0x000fc800078e0202 */
[----:B------:R-:W-:Y:S02]  /*02b0*/  IMAD R25, R25, 0x100, R6 ;  /* 0x0000010019197824 */ /* 0x000fe400078e0206 */
[----:B------:R-:W4:Y:S02]  /*02c0*/  LDG.E.128 R4, desc[UR4][R4.64] ;  /* 0x0000000404047981 */ /* 0x000f24000c1e1d00 */
[C---:B------:R-:W-:Y:S02]  /*02d0*/  VIADD R17, R25.reuse, 0x80 ;  /* 0x0000008019117836 */ /* 0x040fe40000000000 */
[----:B------:R-:W-:-:S04]  /*02e0*/  IMAD.WIDE R28, R25, 0x4, R2 ;  /* 0x00000004191c7825 */ /* 0x000fc800078e0202 */
[----:B------:R-:W-:Y:S02]  /*02f0*/  IMAD.WIDE R16, R17, 0x4, R2 ;  /* 0x0000000411107825 */ /* 0x000fe400078e0202 */
[----:B------:R-:W5:Y:S04]  /*0300*/  LDG.E.128 R28, desc[UR4][R28.64] ;  /* 0x000000041c1c7981 */ /* 0x000f68000c1e1d00 */
[----:B------:R-:W5:Y:S01]  /*0310*/  LDG.E.128 R16, desc[UR4][R16.64] ;  /* 0x0000000410107981 */ /* 0x000f62000c1e1d00 */
[C---:B--2---:R-:W-:Y:S02]  /*0320*/  FSETP.GT.AND P0, PT, R12.reuse, R20, PT ;  /* 0x000000140c00720b */ /* 0x044fe40003f04000 */
[----:B------:R-:W-:Y:S02]  /*0330*/  FSETP.GT.AND P1, PT, R13, R21, PT ;  /* 0x000000150d00720b */ /* 0x000fe40003f24000 */
[----:B------:R-:W-:-:S02]  /*0340*/  FSETP.NAN.AND P2, PT, R12, R12, PT ;  /* 0x0000000c0c00720b */ /* 0x000fc40003f48000 */
[----:B------:R-:W-:-:S07]  /*0350*/  FSETP.NAN.AND P3, PT, R13, R13, PT ;  /* 0x0000000d0d00720b */ /* 0x000fce0003f68000 */
[----:B------:R-:W-:Y:S02]  /*0360*/  @!P0 FSEL R12, R12, R20, P2 ;  /* 0x000000140c0c8208 */ /* 0x000fe40001000000 */
[C---:B------:R-:W-:Y:S02]  /*0370*/  FSETP.GT.AND P0, PT, R14.reuse, R22, PT ;  /* 0x000000160e00720b */ /* 0x040fe40003f04000 */
[----:B------:R-:W-:Y:S02]  /*0380*/  FSETP.GT.AND P2, PT, R15, R23, PT ;  /* 0x000000170f00720b */ /* 0x000fe40003f44000 */
[----:B------:R-:W-:Y:S01]  /*0390*/  @!P1 FSEL R13, R13, R21, P3 ;  /* 0x000000150d0d9208 */ /* 0x000fe20001800000 */
[----:B------:R-:W-:Y:S01]  /*03a0*/  VIADD R21, R25, 0x1000 ;  /* 0x0000100019157836 */ /* 0x000fe20000000000 */
[----:B------:R-:W-:Y:S02]  /*03b0*/  FSETP.NAN.AND P1, PT, R14, R14, PT ;  /* 0x0000000e0e00720b */ /* 0x000fe40003f28000 */
[----:B------:R-:W-:Y:S01]  /*03c0*/  FSETP.NAN.AND P3, PT, R15, R15, PT ;  /* 0x0000000f0f00720b */ /* 0x000fe20003f68000 */
[----:B------:R-:W-:-:S04]  /*03d0*/  IMAD.WIDE R20, R21, 0x4, R2 ;  /* 0x0000000415147825 */ /* 0x000fc800078e0202 */
[----:B------:R-:W-:Y:S02]  /*03e0*/  @!P0 FSEL R14, R14, R22, P1 ;  /* 0x000000160e0e8208 */ /* 0x000fe40000800000 */
[----:B------:R-:W-:Y:S02]  /*03f0*/  @!P2 FSEL R15, R15, R23, P3 ;  /* 0x000000170f0fa208 */ /* 0x000fe40001800000 */
[----:B------:R-:W2:Y:S01]  /*0400*/  LDG.E.128 R20, desc[UR4][R20.64] ;  /* 0x0000000414147981 */ /* 0x000ea2000c1e1d00 */
[----:B------:R-:W-:-:S04]  /*0410*/  VIADD R25, R25, 0x1080 ;  /* 0x0000108019197836 */ /* 0x000fc80000000000 */
[----:B------:R-:W-:-:S05]  /*0420*/  IMAD.WIDE R2, R25, 0x4, R2 ;  /* 0x0000000419027825 */ /* 0x000fca00078e0202 */
[----:B------:R1:W2:Y:S01]  /*0430*/  LDG.E.128 R24, desc[UR4][R2.64] ;  /* 0x0000000402187981 */ /* 0x0002a2000c1e1d00 */
[-C--:B---3--:R-:W-:Y:S02]  /*0440*/  FSETP.NAN.AND P4, PT, R8, R8.reuse, PT ;  /* 0x000000080800720b */ /* 0x088fe40003f88000 */
[----:B------:R-:W-:Y:S02]  /*0450*/  FSETP.GEU.AND P0, PT, R12, R8, PT ;  /* 0x000000080c00720b */ /* 0x000fe40003f0e000 */
[-C--:B------:R-:W-:Y:S02]  /*0460*/  FSETP.NAN.AND P1, PT, R10, R10.reuse, PT ;  /* 0x0000000a0a00720b */ /* 0x080fe40003f28000 */
[----:B------:R-:W-:Y:S02]  /*0470*/  FSETP.GEU.AND P2, PT, R13, R9, PT ;  /* 0x000000090d00720b */ /* 0x000fe40003f4e000 */
[----:B------:R-:W-:Y:S01]  /*0480*/  FSETP.GEU.AND P3, PT, R14, R10, PT ;  /* 0x0000000a0e00720b */ /* 0x000fe20003f6e000 */
[----:B-1----:R-:W1:Y:S04]  /*0490*/  LDC.64 R2, c[0x0][0x218] ;  /* 0x00008600ff027b82 */ /* 0x002e680000000a00 */
[----:B------:R-:W-:-:S02]  /*04a0*/  @!P4 FSEL R8, R8, R12, !P0 ;  /* 0x0000000c0808c208 */ /* 0x000fc40004000000 */
[----:B------:R-:W-:Y:S02]  /*04b0*/  FSETP.NAN.AND P0, PT, R9, R9, PT ;  /* 0x000000090900720b */ /* 0x000fe40003f08000 */
[----:B------:R-:W-:Y:S02]  /*04c0*/  @!P1 FSEL R10, R10, R14, !P3 ;  /* 0x0000000e0a0a9208 */ /* 0x000fe40005800000 */
[----:B----4-:R-:W-:-:S09]  /*04d0*/  FSETP.NAN.AND P3, PT, R4, R4, PT ;  /* 0x000000040400720b */ /* 0x010fd20003f68000 */
[----:B------:R-:W-:Y:S02]  /*04e0*/  @!P0 FSEL R9, R9, R13, !P2 ;  /* 0x0000000d09098208 */ /* 0x000fe40005000000 */
[----:B------:R-:W-:Y:S02]  /*04f0*/  FSETP.NAN.AND P2, PT, R11, R11, PT ;  /* 0x0000000b0b00720b */ /* 0x000fe40003f48000 */
[----:B------:R-:W-:Y:S02]  /*0500*/  FSETP.NAN.AND P0, PT, R5, R5, PT ;  /* 0x000000050500720b */ /* 0x000fe40003f08000 */
[----:B------:R-:W-:Y:S02]  /*0510*/  FSETP.NAN.AND P1, PT, R6, R6, PT ;  /* 0x000000060600720b */ /* 0x000fe40003f28000 */
[----:B------:R-:W-:Y:S02]  /*0520*/  FSETP.GEU.AND P4, PT, R15, R11, PT ;  /* 0x0000000b0f00720b */ /* 0x000fe40003f8e000 */
[----:B------:R-:W-:-:S05]  /*0530*/  FSETP.GEU.AND P5, PT, R8, R4, PT ;  /* 0x000000040800720b */ /* 0x000fca0003fae000 */
[----:B------:R-:W-:Y:S02]  /*0540*/  @!P2 FSEL R11, R11, R15, !P4 ;  /* 0x0000000f0b0ba208 */ /* 0x000fe40006000000 */
[----:B------:R-:W-:Y:S02]  /*0550*/  FSETP.NAN.AND P2, PT, R7, R7, PT ;  /* 0x000000070700720b */ /* 0x000fe40003f48000 */
[----:B------:R-:W-:Y:S02]  /*0560*/  @!P3 SEL R4, R4, R8, !P5 ;  /* 0x000000080404b207 */ /* 0x000fe40006800000 */
[----:B-----5:R-:W-:Y:S02]  /*0570*/  FSETP.GT.AND P3, PT, R16, R28, PT ;  /* 0x0000001c1000720b */ /* 0x020fe40003f64000 */
[----:B------:R-:W-:Y:S02]  /*0580*/  FSETP.GEU.AND P4, PT, R9, R5, PT ;  /* 0x000000050900720b */ /* 0x000fe40003f8e000 */
[----:B------:R-:W-:-:S02]  /*0590*/  FSETP.GEU.AND P5, PT, R10, R6, PT ;  /* 0x000000060a00720b */ /* 0x000fc40003fae000 */
[----:B------:R-:W-:Y:S02]  /*05a0*/  @!P0 SEL R5, R5, R9, !P4 ;  /* 0x0000000905058207 */ /* 0x000fe40006000000 */
[----:B------:R-:W-:Y:S02]  /*05b0*/  @!P1 SEL R6, R6, R10, !P5 ;  /* 0x0000000a06069207 */ /* 0x000fe40006800000 */
[----:B------:R-:W-:Y:S02]  /*05c0*/  FSETP.GT.AND P1, PT, R17, R29, PT ;  /* 0x0000001d1100720b */ /* 0x000fe40003f24000 */
[----:B------:R-:W-:Y:S02]  /*05d0*/  FSETP.GT.AND P0, PT, R18, R30, PT ;  /* 0x0000001e1200720b */ /* 0x000fe40003f04000 */
[----:B------:R-:W-:Y:S02]  /*05e0*/  FSETP.GEU.AND P5, PT, R11, R7, PT ;  /* 0x000000070b00720b */ /* 0x000fe40003fae000 */
[----:B------:R-:W-:-:S02]  /*05f0*/  FSETP.NAN.AND P4, PT, R16, R16, PT ;  /* 0x000000101000720b */ /* 0x000fc40003f88000 */
[----:B------:R-:W-:Y:S02]  /*0600*/  @!P2 SEL R7, R7, R11, !P5 ;  /* 0x0000000b0707a207 */ /* 0x000fe40006800000 */
[----:B------:R-:W-:Y:S02]  /*0610*/  @!P3 FSEL R16, R16, R28, P4 ;  /* 0x0000001c1010b208 */ /* 0x000fe40002000000 */
[----:B------:R-:W-:Y:S02]  /*0620*/  FSETP.NAN.AND P4, PT, R17, R17, PT ;  /* 0x000000111100720b */ /* 0x000fe40003f88000 */
[----:B------:R-:W-:Y:S02]  /*0630*/  FSETP.GT.AND P3, PT, R19, R31, PT ;  /* 0x0000001f1300720b */ /* 0x000fe40003f64000 */
[----:B------:R-:W-:Y:S02]  /*0640*/  FSETP.NAN.AND P5, PT, R18, R18, PT ;  /* 0x000000121200720b */ /* 0x000fe40003fa8000 */
[----:B------:R-:W-:-:S02]  /*0650*/  @!P1 FSEL R17, R17, R29, P4 ;  /* 0x0000001d11119208 */ /* 0x000fc40002000000 */
[----:B------:R-:W-:Y:S02]  /*0660*/  @!P0 FSEL R18, R18, R30, P5 ;  /* 0x0000001e12128208 */ /* 0x000fe40002800000 */
[----:B------:R-:W-:-:S05]  /*0670*/  FSETP.NAN.AND P4, PT, R19, R19, PT ;  /* 0x000000131300720b */ /* 0x000fca0003f88000 */
[----:B------:R-:W-:Y:S01]  /*0680*/  @!P3 FSEL R19, R19, R31, P4 ;  /* 0x0000001f1313b208 */ /* 0x000fe20002000000 */
[----:B-1----:R-:W-:-:S05]  /*0690*/  IMAD.WIDE R2, R0, 0x4, R2 ;  /* 0x0000000400027825 */ /* 0x002fca00078e0202 */
[----:B------:R-:W-:Y:S01]  /*06a0*/  STG.E.128 desc[UR4][R2.64], R4 ;  /* 0x0000000402007986 */ /* 0x000fe2000c101d04 */
[----:B--2---:R-:W-:Y:S02]  /*06b0*/  FSETP.NAN.AND P2, PT, R20, R20, PT ;  /* 0x000000141400720b */ /* 0x004fe40003f48000 */
[-C--:B------:R-:W-:Y:S02]  /*06c0*/  FSETP.NAN.AND P0, PT, R21, R21.reuse, PT ;  /* 0x000000151500720b */ /* 0x080fe40003f08000 */
[----:B------:R-:W-:Y:S02]  /*06d0*/  FSETP.NAN.AND P1, PT, R22, R22, PT ;  /* 0x000000161600720b */ /* 0x000fe40003f28000 */
[----:B------:R-:W-:Y:S02]  /*06e0*/  FSETP.GEU.AND P5, PT, R16, R20, PT ;  /* 0x000000141000720b */ /* 0x000fe40003fae000 */
[----:B------:R-:W-:-:S05]  /*06f0*/  FSETP.GEU.AND P4, PT, R17, R21, PT ;  /* 0x000000151100720b */ /* 0x000fca0003f8e000 */
[----:B------:R-:W-:Y:S02]  /*0700*/  @!P2 FSEL R20, R20, R16, !P5 ;  /* 0x000000101414a208 */ /* 0x000fe40006800000 */
[----:B------:R-:W-:Y:S02]  /*0710*/  FSETP.NAN.AND P2, PT, R23, R23, PT ;  /* 0x000000171700720b */ /* 0x000fe40003f48000 */
[----:B------:R-:W-:Y:S02]  /*0720*/  FSETP.NAN.AND P3, PT, R24, R24, PT ;  /* 0x000000181800720b */ /* 0x000fe40003f68000 */
[----:B------:R-:W-:Y:S02]  /*0730*/  FSETP.GEU.AND P5, PT, R18, R22, PT ;  /* 0x000000161200720b */ /* 0x000fe40003fae000 */
[----:B------:R-:W-:Y:S02]  /*0740*/  @!P0 FSEL R21, R21, R17, !P4 ;  /* 0x0000001115158208 */ /* 0x000fe40006000000 */
[----:B------:R-:W-:-:S02]  /*0750*/  @!P1 FSEL R22, R22, R18, !P5 ;  /* 0x0000001216169208 */ /* 0x000fc40006800000 */
[----:B------:R-:W-:Y:S02]  /*0760*/  FSETP.NAN.AND P0, PT, R25, R25, PT ;  /* 0x000000191900720b */ /* 0x000fe40003f08000 */
[----:B------:R-:W-:Y:S02]  /*0770*/  FSETP.NAN.AND P4, PT, R26, R26, PT ;  /* 0x0000001a1a00720b */ /* 0x000fe40003f88000 */
[----:B------:R-:W-:Y:S02]  /*0780*/  FSETP.NAN.AND P1, PT, R27, R27, PT ;  /* 0x0000001b1b00720b */ /* 0x000fe40003f28000 */
[----:B------:R-:W-:Y:S02]  /*0790*/  FSETP.GEU.AND P5, PT, R19, R23, PT ;  /* 0x000000171300720b */ /* 0x000fe40003fae000 */
[----:B------:R-:W-:Y:S02]  /*07a0*/  FSETP.GEU.AND P6, PT, R20, R24, PT ;  /* 0x000000181400720b */ /* 0x000fe40003fce000 */
[----:B------:R-:W-:-:S02]  /*07b0*/  @!P2 FSEL R23, R23, R19, !P5 ;  /* 0x000000131717a208 */ /* 0x000fc40006800000 */
[----:B------:R-:W-:Y:S02]  /*07c0*/  @!P3 SEL R24, R24, R20, !P6 ;  /* 0x000000141818b207 */ /* 0x000fe40007000000 */
[----:B------:R-:W-:Y:S02]  /*07d0*/  FSETP.GEU.AND P2, PT, R21, R25, PT ;  /* 0x000000191500720b */ /* 0x000fe40003f4e000 */
[----:B------:R-:W-:Y:S02]  /*07e0*/  FSETP.GEU.AND P3, PT, R22, R26, PT ;  /* 0x0000001a1600720b */ /* 0x000fe40003f6e000 */
[----:B------:R-:W-:Y:S02]  /*07f0*/  FSETP.GEU.AND P5, PT, R23, R27, PT ;  /* 0x0000001b1700720b */ /* 0x000fe40003fae000 */
[----:B------:R-:W-:Y:S02]  /*0800*/  @!P0 SEL R25, R25, R21, !P2 ;  /* 0x0000001519198207 */ /* 0x000fe40005000000 */
[----:B------:R-:W-:-:S02]  /*0810*/  @!P4 SEL R26, R26, R22, !P3 ;  /* 0x000000161a1ac207 */ /* 0x000fc40005800000 */
[----:B------:R-:W-:-:S05]  /*0820*/  @!P1 SEL R27, R27, R23, !P5 ;  /* 0x000000171b1b9207 */ /* 0x000fca0006800000 */
[----:B------:R-:W-:Y:S01]  /*0830*/  STG.E.128 desc[UR4][R2.64+0x800], R24 ;  /* 0x0008001802007986 */ /* 0x000fe2000c101d04 */
[----:B------:R-:W-:Y:S05]  /*0840*/  EXIT ;  /* 0x000000000000794d */ /* 0x000fea0003800000 */
.L_x_0:
[----:B------:R-:W-:-:S00]  /*0850*/  BRA `(.L_x_0) ;  /* 0xfffffffc00fc7947 */ /* 0x000fc0000383ffff */
[----:B------:R-:W-:-:S00]  /*0860*/  NOP ;  /* 0x0000000000007918 */ /* 0x000fc00000000000 */
        /* <DEDUP_REMOVED lines=9> */
.L_x_1:


//--------------------- .nv.constant0.triton_poi_fused_convolution_max_pool2d_with_indices_relu_9 --------------------------
	.section	.nv.constant0.triton_poi_fused_convolution_max_pool2d_with_indices_relu_9,"a",@progbits
	.sectionflags	@""
	.align	4
.nv.constant0.triton_poi_fused_convolution_max_pool2d_with_indices_relu_9:
	.zero		548
